	.headerflags	@"EF_CUDA_TEXMODE_UNIFIED EF_CUDA_64BIT_ADDRESS EF_CUDA_ACCELERATORS EF_CUDA_SM90 EF_CUDA_VIRTUAL_SM(EF_CUDA_SM90)"
	.elftype	@"ET_EXEC"


//--------------------- .nv.info                  --------------------------
	.section	.nv.info,"",@"SHT_CUDA_INFO"
	.align	4


	//----- nvinfo : EIATTR_REGCOUNT
	.align		4
        /*0000*/ 	.byte	0x04, 0x2f
        /*0002*/ 	.short	(.L_3 - .L_2)
	.align		4
.L_2:
        /*0004*/ 	.word	index@(triton_poi_fused__native_batch_norm_legit_no_training_4)
        /*0008*/ 	.word	0x00000016


	//----- nvinfo : EIATTR_MIN_STACK_SIZE
	.align		4
.L_3:
        /*000c*/ 	.byte	0x04, 0x12
        /*000e*/ 	.short	(.L_5 - .L_4)
	.align		4
.L_4:
        /*0010*/ 	.word	index@(triton_poi_fused__native_batch_norm_legit_no_training_4)
        /*0014*/ 	.word	0x00000000


	//----- nvinfo : EIATTR_FRAME_SIZE
	.align		4
.L_5:
        /*0018*/ 	.byte	0x04, 0x11
        /*001a*/ 	.short	(.L_7 - .L_6)
	.align		4
.L_6:
        /*001c*/ 	.word	index@(triton_poi_fused__native_batch_norm_legit_no_training_4)
        /*0020*/ 	.word	0x00000000


	//----- nvinfo : EIATTR_MIN_STACK_SIZE
	.align		4
.L_7:
        /*0024*/ 	.byte	0x04, 0x12
        /*0026*/ 	.short	(.L_9 - .L_8)
	.align		4
.L_8:
        /*0028*/ 	.word	index@(triton_poi_fused__native_batch_norm_legit_no_training_4)
        /*002c*/ 	.word	0x00000000
.L_9:


//--------------------- .nv.info.triton_poi_fused__native_batch_norm_legit_no_training_4 --------------------------
	.section	.nv.info.triton_poi_fused__native_batch_norm_legit_no_training_4,"",@"SHT_CUDA_INFO"
	.sectionflags	@""
	.align	4


	//----- nvinfo : EIATTR_CUDA_API_VERSION
	.align		4
        /*0000*/ 	.byte	0x04, 0x37
        /*0002*/ 	.short	(.L_11 - .L_10)
.L_10:
        /*0004*/ 	.word	0x0000007c


	//----- nvinfo : EIATTR_KPARAM_INFO
	.align		4
.L_11:
        /*0008*/ 	.byte	0x04, 0x17
        /*000a*/ 	.short	(.L_13 - .L_12)
.L_12:
        /*000c*/ 	.word	0x00000000
        /*0010*/ 	.short	0x0006
        /*0012*/ 	.short	0x0030
        /*0014*/ 	.byte	0x00, 0xf0, 0x11, 0x00


	//----- nvinfo : EIATTR_KPARAM_INFO
	.align		4
.L_13:
        /*0018*/ 	.byte	0x04, 0x17
        /*001a*/ 	.short	(.L_15 - .L_14)
.L_14:
        /*001c*/ 	.word	0x00000000
        /*0020*/ 	.short	0x0005
        /*0022*/ 	.short	0x0028
        /*0024*/ 	.byte	0x00, 0xf4, 0x21, 0x00


	//----- nvinfo : EIATTR_KPARAM_INFO
	.align		4
.L_15:
        /*0028*/ 	.byte	0x04, 0x17
        /*002a*/ 	.short	(.L_17 - .L_16)
.L_16:
        /*002c*/ 	.word	0x00000000
        /*0030*/ 	.short	0x0004
        /*0032*/ 	.short	0x0020
        /*0034*/ 	.byte	0x00, 0xf4, 0x21, 0x00


	//----- nvinfo : EIATTR_KPARAM_INFO
	.align		4
.L_17:
        /*0038*/ 	.byte	0x04, 0x17
        /*003a*/ 	.short	(.L_19 - .L_18)
.L_18:
        /*003c*/ 	.word	0x00000000
        /*0040*/ 	.short	0x0003
        /*0042*/ 	.short	0x0018
        /*0044*/ 	.byte	0x00, 0xf4, 0x21, 0x00


	//----- nvinfo : EIATTR_KPARAM_INFO
	.align		4
.L_19:
        /*0048*/ 	.byte	0x04, 0x17
        /*004a*/ 	.short	(.L_21 - .L_20)
.L_20:
        /*004c*/ 	.word	0x00000000
        /*0050*/ 	.short	0x0002
        /*0052*/ 	.short	0x0010
        /*0054*/ 	.byte	0x00, 0xf4, 0x21, 0x00


	//----- nvinfo : EIATTR_KPARAM_INFO
	.align		4
.L_21:
        /*0058*/ 	.byte	0x04, 0x17
        /*005a*/ 	.short	(.L_23 - .L_22)
.L_22:
        /*005c*/ 	.word	0x00000000
        /*0060*/ 	.short	0x0001
        /*0062*/ 	.short	0x0008
        /*0064*/ 	.byte	0x00, 0xf4, 0x21, 0x00


	//----- nvinfo : EIATTR_KPARAM_INFO
	.align		4
.L_23:
        /*0068*/ 	.byte	0x04, 0x17
        /*006a*/ 	.short	(.L_25 - .L_24)
.L_24:
        /*006c*/ 	.word	0x00000000
        /*0070*/ 	.short	0x0000
        /*0072*/ 	.short	0x0000
        /*0074*/ 	.byte	0x00, 0xf4, 0x21, 0x00


	//----- nvinfo : EIATTR_SPARSE_MMA_MASK
	.align		4
.L_25:
        /*0078*/ 	.byte	0x03, 0x50
        /*007a*/ 	.short	0x0000


	//----- nvinfo : EIATTR_MAXREG_COUNT
	.align		4
        /*007c*/ 	.byte	0x03, 0x1b
        /*007e*/ 	.short	0x00ff


	//----- nvinfo : EIATTR_EXIT_INSTR_OFFSETS
	.align		4
        /*0080*/ 	.byte	0x04, 0x1c
        /*0082*/ 	.short	(.L_27 - .L_26)


	//   ....[0]....
.L_26:
        /*0084*/ 	.word	0x000003e0


	//   ....[1]....
        /*0088*/ 	.word	0x00000400


	//----- nvinfo : EIATTR_REQNTID
	.align		4
.L_27:
        /*008c*/ 	.byte	0x04, 0x10
        /*008e*/ 	.short	(.L_29 - .L_28)
.L_28:
        /*0090*/ 	.word	0x00000080
        /*0094*/ 	.word	0x00000001
        /*0098*/ 	.word	0x00000001


	//----- nvinfo : EIATTR_CBANK_PARAM_SIZE
	.align		4
.L_29:
        /*009c*/ 	.byte	0x03, 0x19
        /*009e*/ 	.short	0x0034


	//----- nvinfo : EIATTR_PARAM_CBANK
	.align		4
        /*00a0*/ 	.byte	0x04, 0x0a
        /*00a2*/ 	.short	(.L_31 - .L_30)
	.align		4
.L_30:
        /*00a4*/ 	.word	index@(.nv.constant0.triton_poi_fused__native_batch_norm_legit_no_training_4)
        /*00a8*/ 	.short	0x0210
        /*00aa*/ 	.short	0x0034


	//----- nvinfo : EIATTR_SW_WAR
	.align		4
.L_31:
        /*00ac*/ 	.byte	0x04, 0x36
        /*00ae*/ 	.short	(.L_33 - .L_32)
.L_32:
        /*00b0*/ 	.word	0x00000008
.L_33:


//--------------------- .nv.callgraph             --------------------------
	.section	.nv.callgraph,"",@"SHT_CUDA_CALLGRAPH"
	.align	4
	.sectionentsize	8
	.align		4
        /*0000*/ 	.word	0x00000000
	.align		4
        /*0004*/ 	.word	0xffffffff
	.align		4
        /*0008*/ 	.word	0x00000000
	.align		4
        /*000c*/ 	.word	0xfffffffe
	.align		4
        /*0010*/ 	.word	0x00000000
	.align		4
        /*0014*/ 	.word	0xfffffffd
	.align		4
        /*0018*/ 	.word	0x00000000
	.align		4
        /*001c*/ 	.word	0xfffffffc


//--------------------- .nv.constant4             --------------------------
	.section	.nv.constant4,"a",@progbits
	.align	8
	.align		8
.nv.constant4:
        /*0000*/ 	.dword	_$_str
	.align		8
        /*0008*/ 	.dword	_$_str_$_2


//--------------------- .text.triton_poi_fused__native_batch_norm_legit_no_training_4 --------------------------
	.section	.text.triton_poi_fused__native_batch_norm_legit_no_training_4,"ax",@progbits
	.align	128
        .global         triton_poi_fused__native_batch_norm_legit_no_training_4
        .type           triton_poi_fused__native_batch_norm_legit_no_training_4,@function
        .size           triton_poi_fused__native_batch_norm_legit_no_training_4,(.L_x_1 - triton_poi_fused__native_batch_norm_legit_no_training_4)
        .other          triton_poi_fused__native_batch_norm_legit_no_training_4,@"STO_CUDA_ENTRY STV_DEFAULT"
triton_poi_fused__native_batch_norm_legit_no_training_4:
.text.triton_poi_fused__native_batch_norm_legit_no_training_4:
[----:B------:R-:W0:Y:S01]  /*0000*/  LDC R1, c[0x0][0x28] ;  /* 0x00000a00ff017b82 */ /* 0x000e220000000800 */
[----:B------:R-:W1:Y:S07]  /*0010*/  S2R R0, SR_TID.X ;  /* 0x0000000000007919 */ /* 0x000e6e0000002100 */
[----:B------:R-:W2:Y:S01]  /*0020*/  LDC.64 R8, c[0x0][0x220] ;  /* 0x00008800ff087b82 */ /* 0x000ea20000000a00 */
[----:B------:R-:W-:Y:S01]  /*0030*/  ULDC.64 UR4, c[0x0][0x208] ;  /* 0x0000820000047ab9 */ /* 0x000fe20000000a00 */
[----:B------:R-:W3:Y:S06]  /*0040*/  S2R R5, SR_CTAID.X ;  /* 0x0000000000057919 */ /* 0x000eec0000002500 */
[----:B------:R-:W4:Y:S08]  /*0050*/  LDC.64 R12, c[0x0][0x210] ;  /* 0x00008400ff0c7b82 */ /* 0x000f300000000a00 */
[----:B------:R-:W5:Y:S08]  /*0060*/  LDC.64 R14, c[0x0][0x218] ;  /* 0x00008600ff0e7b82 */ /* 0x000f700000000a00 */
[----:B------:R-:W5:Y:S01]  /*0070*/  LDC.64 R16, c[0x0][0x228] ;  /* 0x00008a00ff107b82 */ /* 0x000f620000000a00 */
[----:B-1----:R-:W-:-:S07]  /*0080*/  SHF.L.U32 R0, R0, 0x1, RZ ;  /* 0x0000000100007819 */ /* 0x002fce00000006ff */
[----:B------:R-:W1:Y:S01]  /*0090*/  LDC.64 R18, c[0x0][0x230] ;  /* 0x00008c00ff127b82 */ /* 0x000e620000000a00 */
[----:B---3--:R-:W-:Y:S02]  /*00a0*/  SHF.R.S32.HI R3, RZ, 0x17, R5 ;  /* 0x00000017ff037819 */ /* 0x008fe40000011405 */
[----:B------:R-:W-:Y:S02]  /*00b0*/  LOP3.LUT R0, R0, 0xfe, RZ, 0xc0, !PT ;  /* 0x000000fe00007812 */ /* 0x000fe400078ec0ff */
[----:B------:R-:W-:Y:S02]  /*00c0*/  SGXT R3, R3, 0x1 ;  /* 0x000000010303781a */ /* 0x000fe40000000200 */
[----:B------:R-:W-:-:S04]  /*00d0*/  LEA R0, R5, R0, 0x8 ;  /* 0x0000000005007211 */ /* 0x000fc800078e40ff */
[----:B------:R-:W-:Y:S02]  /*00e0*/  LEA.HI R3, R3, R0, RZ, 0x4 ;  /* 0x0000000003037211 */ /* 0x000fe400078f20ff */
[----:B------:R-:W-:Y:S02]  /*00f0*/  ISETP.GE.AND P4, PT, R0, 0x400, PT ;  /* 0x000004000000780c */ /* 0x000fe40003f86270 */
[----:B------:R-:W-:-:S04]  /*0100*/  LOP3.LUT R3, R3, 0xfffffff0, RZ, 0xc0, !PT ;  /* 0xfffffff003037812 */ /* 0x000fc800078ec0ff */
[----:B------:R-:W-:Y:S02]  /*0110*/  IADD3 R11, R0, -R3, RZ ;  /* 0x80000003000b7210 */ /* 0x000fe40007ffe0ff */
[----:B------:R-:W-:-:S03]  /*0120*/  CS2R R2, SRZ ;  /* 0x0000000000027805 */ /* 0x000fc6000001ff00 */
[----:B--2---:R-:W-:-:S05]  /*0130*/  IMAD.WIDE R8, R11, 0x4, R8 ;  /* 0x000000040b087825 */ /* 0x004fca00078e0208 */
[----:B------:R2:W3:Y:S01]  /*0140*/  @!P4 LDG.E.EL.64 R2, desc[UR4][R8.64] ;  /* 0x000000040802c981 */ /* 0x0004e2000c2e1b00 */
[----:B------:R-:W-:Y:S02]  /*0150*/  CS2R R4, SRZ ;  /* 0x0000000000047805 */ /* 0x000fe4000001ff00 */
[----:B------:R-:W-:Y:S01]  /*0160*/  CS2R R6, SRZ ;  /* 0x0000000000067805 */ /* 0x000fe2000001ff00 */
[----:B----4-:R-:W-:-:S04]  /*0170*/  IMAD.WIDE R12, R0, 0x4, R12 ;  /* 0x00000004000c7825 */ /* 0x010fc800078e020c */
[C---:B-----5:R-:W-:Y:S01]  /*0180*/  IMAD.WIDE R14, R11.reuse, 0x4, R14 ;  /* 0x000000040b0e7825 */ /* 0x060fe200078e020e */
[----:B------:R-:W4:Y:S04]  /*0190*/  @!P4 LDG.E.64 R4, desc[UR4][R12.64] ;  /* 0x000000040c04c981 */ /* 0x000f28000c1e1b00 */
[----:B------:R5:W4:Y:S01]  /*01a0*/  @!P4 LDG.E.EL.64 R6, desc[UR4][R14.64] ;  /* 0x000000040e06c981 */ /* 0x000b22000c2e1b00 */
[----:B0-----:R-:W-:Y:S01]  /*01b0*/  IMAD.WIDE R16, R11, 0x4, R16 ;  /* 0x000000040b107825 */ /* 0x001fe200078e0210 */
[----:B--2---:R-:W-:-:S03]  /*01c0*/  CS2R R8, SRZ ;  /* 0x0000000000087805 */ /* 0x004fc6000001ff00 */
[----:B-1----:R-:W-:Y:S01]  /*01d0*/  IMAD.WIDE R18, R11, 0x4, R18 ;  /* 0x000000040b127825 */ /* 0x002fe200078e0212 */
[----:B------:R-:W-:-:S04]  /*01e0*/  CS2R R10, SRZ ;  /* 0x00000000000a7805 */ /* 0x000fc8000001ff00 */
[----:B------:R-:W2:Y:S04]  /*01f0*/  @!P4 LDG.E.EL.64 R8, desc[UR4][R18.64] ;  /* 0x000000041208c981 */ /* 0x000ea8000c2e1b00 */
[----:B------:R-:W2:Y:S01]  /*0200*/  @!P4 LDG.E.EL.64 R10, desc[UR4][R16.64] ;  /* 0x00000004100ac981 */ /* 0x000ea2000c2e1b00 */
[----:B-----5:R-:W-:Y:S01]  /*0210*/  HFMA2.MMA R15, -RZ, RZ, 1.625, 0 ;  /* 0x3e800000ff0f7435 */ /* 0x020fe200000001ff */
[----:B---3--:R-:W-:Y:S01]  /*0220*/  FADD R2, R2, 9.9999997473787516356e-06 ;  /* 0x3727c5ac02027421 */ /* 0x008fe20000000000 */
[----:B------:R-:W-:-:S03]  /*0230*/  FADD R12, R3, 9.9999997473787516356e-06 ;  /* 0x3727c5ac030c7421 */ /* 0x000fc60000000000 */
[----:B------:R0:W1:Y:S08]  /*0240*/  MUFU.SQRT R13, R2 ;  /* 0x00000002000d7308 */ /* 0x0000700000002000 */
[----:B------:R-:W3:Y:S01]  /*0250*/  MUFU.SQRT R14, R12 ;  /* 0x0000000c000e7308 */ /* 0x000ee20000002000 */
[----:B0-----:R-:W0:Y:S01]  /*0260*/  LDC.64 R2, c[0x0][0x238] ;  /* 0x00008e00ff027b82 */ /* 0x001e220000000a00 */
[----:B-1----:R-:W-:-:S02]  /*0270*/  FSETP.GT.AND P0, PT, R13, 8.50705917302346158658e+37, PT ;  /* 0x7e8000000d00780b */ /* 0x002fc40003f04000 */
[----:B------:R-:W-:Y:S02]  /*0280*/  FSETP.GEU.AND P2, PT, R13, 1.175494350822287508e-38, PT ;  /* 0x008000000d00780b */ /* 0x000fe40003f4e000 */
[C---:B---3--:R-:W-:Y:S02]  /*0290*/  FSETP.GT.AND P1, PT, R14.reuse, 8.50705917302346158658e+37, PT ;  /* 0x7e8000000e00780b */ /* 0x048fe40003f24000 */
[----:B------:R-:W-:-:S07]  /*02a0*/  FSETP.GEU.AND P3, PT, R14, 1.175494350822287508e-38, PT ;  /* 0x008000000e00780b */ /* 0x000fce0003f6e000 */
[----:B------:R-:W-:-:S04]  /*02b0*/  @P0 FMUL R13, R13, 0.25 ;  /* 0x3e8000000d0d0820 */ /* 0x000fc80000400000 */
[----:B------:R-:W-:Y:S01]  /*02c0*/  @!P2 FMUL R13, R13, 16777216 ;  /* 0x4b8000000d0da820 */ /* 0x000fe20000400000 */
[----:B------:R-:W-:-:S04]  /*02d0*/  @P1 FMUL R14, R14, 0.25 ;  /* 0x3e8000000e0e1820 */ /* 0x000fc80000400000 */
[----:B------:R-:W-:Y:S01]  /*02e0*/  @!P3 FMUL R14, R14, 16777216 ;  /* 0x4b8000000e0eb820 */ /* 0x000fe20000400000 */
[----:B------:R-:W1:Y:S01]  /*02f0*/  MUFU.RCP R13, R13 ;  /* 0x0000000d000d7308 */ /* 0x000e620000001000 */
[----:B------:R-:W-:-:S07]  /*0300*/  FSEL R12, R15, 1, P0 ;  /* 0x3f8000000f0c7808 */ /* 0x000fce0000000000 */
[----:B------:R-:W3:Y:S01]  /*0310*/  MUFU.RCP R14, R14 ;  /* 0x0000000e000e7308 */ /* 0x000ee20000001000 */
[----:B------:R-:W-:Y:S01]  /*0320*/  FSEL R15, R15, 1, P1 ;  /* 0x3f8000000f0f7808 */ /* 0x000fe20000800000 */
[----:B------:R-:W-:Y:S01]  /*0330*/  @!P2 FMUL R12, R12, 16777216 ;  /* 0x4b8000000c0ca820 */ /* 0x000fe20000400000 */
[----:B----4-:R-:W-:-:S03]  /*0340*/  FADD R4, -R6, R4 ;  /* 0x0000000406047221 */ /* 0x010fc60000000100 */
[----:B------:R-:W-:Y:S01]  /*0350*/  @!P3 FMUL R15, R15, 16777216 ;  /* 0x4b8000000f0fb820 */ /* 0x000fe20000400000 */
[----:B------:R-:W-:Y:S01]  /*0360*/  FADD R5, -R7, R5 ;  /* 0x0000000507057221 */ /* 0x000fe20000000100 */
[----:B-1----:R-:W-:Y:S02]  /*0370*/  FMUL R13, R13, R12 ;  /* 0x0000000c0d0d7220 */ /* 0x002fe40000400000 */
[----:B---3--:R-:W-:Y:S02]  /*0380*/  FMUL R6, R14, R15 ;  /* 0x0000000f0e067220 */ /* 0x008fe40000400000 */
[----:B------:R-:W-:Y:S02]  /*0390*/  FMUL R13, R4, R13 ;  /* 0x0000000d040d7220 */ /* 0x000fe40000400000 */
[----:B------:R-:W-:Y:S01]  /*03a0*/  FMUL R6, R5, R6 ;  /* 0x0000000605067220 */ /* 0x000fe20000400000 */
[----:B0-----:R-:W-:-:S04]  /*03b0*/  IMAD.WIDE R2, R0, 0x4, R2 ;  /* 0x0000000400027825 */ /* 0x001fc800078e0202 */
[----:B--2---:R-:W-:Y:S01]  /*03c0*/  FFMA R8, R13, R10, R8 ;  /* 0x0000000a0d087223 */ /* 0x004fe20000000008 */
[----:B------:R-:W-:Y:S01]  /*03d0*/  FFMA R9, R6, R11, R9 ;  /* 0x0000000b06097223 */ /* 0x000fe20000000009 */
[----:B------:R-:W-:Y:S06]  /*03e0*/  @P4 EXIT ;  /* 0x000000000000494d */ /* 0x000fec0003800000 */
[----:B------:R-:W-:Y:S01]  /*03f0*/  STG.E.64 desc[UR4][R2.64], R8 ;  /* 0x0000000802007986 */ /* 0x000fe2000c101b04 */
[----:B------:R-:W-:Y:S05]  /*0400*/  EXIT ;  /* 0x000000000000794d */ /* 0x000fea0003800000 */
.L_x_0:
[----:B------:R-:W-:-:S00]  /*0410*/  BRA `(.L_x_0) ;  /* 0xfffffffc00fc7947 */ /* 0x000fc0000383ffff */
[----:B------:R-:W-:-:S00]  /*0420*/  NOP ;  /* 0x0000000000007918 */ /* 0x000fc00000000000 */
        /* <DEDUP_REMOVED lines=13> */
.L_x_1:


//--------------------- .nv.global.init           --------------------------
	.section	.nv.global.init,"aw",@progbits
.nv.global.init:
	.type		_$_str,@object
	.size		_$_str,(_$_str_$_2 - _$_str)
_$_str:
        /*0000*/ 	.byte	0x5f, 0x5f, 0x43, 0x55, 0x44, 0x41, 0x5f, 0x46, 0x54, 0x5a, 0x00
	.type		_$_str_$_2,@object
	.size		_$_str_$_2,(.L_1 - _$_str_$_2)
_$_str_$_2:
        /*000b*/ 	.byte	0x5f, 0x5f, 0x43, 0x55, 0x44, 0x41, 0x5f, 0x50, 0x52, 0x45, 0x43, 0x5f, 0x53, 0x51, 0x52, 0x54
        /*001b*/ 	.byte	0x00
.L_1:


//--------------------- .nv.constant0.triton_poi_fused__native_batch_norm_legit_no_training_4 --------------------------
	.section	.nv.constant0.triton_poi_fused__native_batch_norm_legit_no_training_4,"a",@progbits
	.sectionflags	@""
	.align	4
.nv.constant0.triton_poi_fused__native_batch_norm_legit_no_training_4:
	.zero		580
